//
// Generated by NVIDIA NVVM Compiler
//
// Compiler Build ID: CL-36424714
// Cuda compilation tools, release 13.0, V13.0.88
// Based on NVVM 20.0.0
//

.version 9.0
.target sm_100
.address_size 64

	// .globl	_Z9histogramPiS_

.visible .entry _Z9histogramPiS_(
	.param .u64 .ptr .align 1 _Z9histogramPiS__param_0,
	.param .u64 .ptr .align 1 _Z9histogramPiS__param_1
)
{
	.reg .b32 	%r<6>;
	.reg .b64 	%rd<8>;

	ld.param.u64 	%rd1, [_Z9histogramPiS__param_0];
	ld.param.u64 	%rd2, [_Z9histogramPiS__param_1];
	cvta.to.global.u64 	%rd3, %rd2;
	cvta.to.global.u64 	%rd4, %rd1;
	mov.u32 	%r1, %ctaid.x;
	mov.u32 	%r2, %ntid.x;
	mov.u32 	%r3, %tid.x;
	mad.lo.s32 	%r4, %r1, %r2, %r3;
	mul.wide.s32 	%rd5, %r4, 4;
	add.s64 	%rd6, %rd4, %rd5;
	ld.global.u32 	%r5, [%rd6];
	add.s64 	%rd7, %rd3, %rd5;
	st.global.u32 	[%rd7], %r5;
	ret;

}


// ===== COMPILED SASS (sm_100) =====

	.target	sm_100

	.elftype	@"ET_EXEC"


//--------------------- .note.nv.tkinfo           --------------------------
	.section	.note.nv.tkinfo,"",@"SHT_NOTE"
	.sectionflags	@"SHF_NOTE_NV_TKINFO"
	.tkinfo
        /*0018*/ 	.word	0x00000002
        /*0030*/ 	.string	""
        /*0030*/ 	.string	"ptxas"
        /*0030*/ 	.string	"Cuda compilation tools, release 13.0, V13.0.88"
        /*0030*/ 	.string	"Build cuda_13.0.r13.0/compiler.36424714_0"
        /*0030*/ 	.string	"-arch sm_100 -m 64 "



//--------------------- .note.nv.cuinfo           --------------------------
	.section	.note.nv.cuinfo,"",@"SHT_NOTE"
	.sectionflags	@"SHF_NOTE_NV_CUINFO"
        /*0018*/ 	.short	0x0002
        /*001a*/ 	.short	0x0064
        /*001c*/ 	.short	0x0082
	.zero		2


//--------------------- .nv.info                  --------------------------
	.section	.nv.info,"",@"SHT_CUDA_INFO"
	.align	4


	//----- nvinfo : EIATTR_REGCOUNT
	.align		4
        /*0000*/ 	.byte	0x04, 0x2f
        /*0002*/ 	.short	(.L_1 - .L_0)
	.align		4
.L_0:
        /*0004*/ 	.word	index@(_Z9histogramPiS_)
        /*0008*/ 	.word	0x0000000a


	//----- nvinfo : EIATTR_FRAME_SIZE
	.align		4
.L_1:
        /*000c*/ 	.byte	0x04, 0x11
        /*000e*/ 	.short	(.L_3 - .L_2)
	.align		4
.L_2:
        /*0010*/ 	.word	index@(_Z9histogramPiS_)
        /*0014*/ 	.word	0x00000000


	//----- nvinfo : EIATTR_MIN_STACK_SIZE
	.align		4
.L_3:
        /*0018*/ 	.byte	0x04, 0x12
        /*001a*/ 	.short	(.L_5 - .L_4)
	.align		4
.L_4:
        /*001c*/ 	.word	index@(_Z9histogramPiS_)
        /*0020*/ 	.word	0x00000000
.L_5:


//--------------------- .nv.compat                --------------------------
	.section	.nv.compat,"",@"SHT_CUDA_COMPAT_INFO"
	.align	4
        /*0000*/ 	.byte	0x02, 0x09, 0x00, 0x00, 0x02, 0x02, 0x01, 0x00, 0x02, 0x05, 0x05, 0x00, 0x03, 0x07, 0x01, 0x01
        /*0010*/ 	.byte	0x02, 0x03, 0x00, 0x00, 0x02, 0x06, 0x01, 0x00, 0x04, 0x0b, 0x08, 0x00, 0x09, 0x00, 0x00, 0x00
        /*0020*/ 	.byte	0x00, 0x00, 0x00, 0x00


//--------------------- .nv.info._Z9histogramPiS_ --------------------------
	.section	.nv.info._Z9histogramPiS_,"",@"SHT_CUDA_INFO"
	.sectionflags	@""
	.align	4


	//----- nvinfo : EIATTR_CUDA_API_VERSION
	.align		4
        /*0000*/ 	.byte	0x04, 0x37
        /*0002*/ 	.short	(.L_7 - .L_6)
.L_6:
        /*0004*/ 	.word	0x00000082


	//----- nvinfo : EIATTR_KPARAM_INFO
	.align		4
.L_7:
        /*0008*/ 	.byte	0x04, 0x17
        /*000a*/ 	.short	(.L_9 - .L_8)
.L_8:
        /*000c*/ 	.word	0x00000000
        /*0010*/ 	.short	0x0001
        /*0012*/ 	.short	0x0008
        /*0014*/ 	.byte	0x00, 0xf5, 0x21, 0x00


	//----- nvinfo : EIATTR_KPARAM_INFO
	.align		4
.L_9:
        /*0018*/ 	.byte	0x04, 0x17
        /*001a*/ 	.short	(.L_11 - .L_10)
.L_10:
        /*001c*/ 	.word	0x00000000
        /*0020*/ 	.short	0x0000
        /*0022*/ 	.short	0x0000
        /*0024*/ 	.byte	0x00, 0xf5, 0x21, 0x00


	//----- nvinfo : EIATTR_SPARSE_MMA_MASK
	.align		4
.L_11:
        /*0028*/ 	.byte	0x03, 0x50
        /*002a*/ 	.short	0x0000


	//----- nvinfo : EIATTR_MAXREG_COUNT
	.align		4
        /*002c*/ 	.byte	0x03, 0x1b
        /*002e*/ 	.short	0x00ff


	//----- nvinfo : EIATTR_MERCURY_ISA_VERSION
	.align		4
        /*0030*/ 	.byte	0x03, 0x5f
        /*0032*/ 	.short	0x0101


	//----- nvinfo : EIATTR_VRC_CTA_INIT_COUNT
	.align		4
        /*0034*/ 	.byte	0x02, 0x4a
	.zero		1
	.zero		1


	//----- nvinfo : EIATTR_EXIT_INSTR_OFFSETS
	.align		4
        /*0038*/ 	.byte	0x04, 0x1c
        /*003a*/ 	.short	(.L_13 - .L_12)


	//   ....[0]....
.L_12:
        /*003c*/ 	.word	0x000000c0


	//----- nvinfo : EIATTR_CBANK_PARAM_SIZE
	.align		4
.L_13:
        /*0040*/ 	.byte	0x03, 0x19
        /*0042*/ 	.short	0x0010


	//----- nvinfo : EIATTR_PARAM_CBANK
	.align		4
        /*0044*/ 	.byte	0x04, 0x0a
        /*0046*/ 	.short	(.L_15 - .L_14)
	.align		4
.L_14:
        /*0048*/ 	.word	index@(.nv.constant0._Z9histogramPiS_)
        /*004c*/ 	.short	0x0380
        /*004e*/ 	.short	0x0010


	//----- nvinfo : EIATTR_SW_WAR
	.align		4
.L_15:
        /*0050*/ 	.byte	0x04, 0x36
        /*0052*/ 	.short	(.L_17 - .L_16)
.L_16:
        /*0054*/ 	.word	0x00000008
.L_17:


//--------------------- .nv.callgraph             --------------------------
	.section	.nv.callgraph,"",@"SHT_CUDA_CALLGRAPH"
	.align	4
	.sectionentsize	8
	.align		4
        /*0000*/ 	.word	0x00000000
	.align		4
        /*0004*/ 	.word	0xffffffff
	.align		4
        /*0008*/ 	.word	0x00000000
	.align		4
        /*000c*/ 	.word	0xfffffffe
	.align		4
        /*0010*/ 	.word	0x00000000
	.align		4
        /*0014*/ 	.word	0xfffffffd
	.align		4
        /*0018*/ 	.word	0x00000000
	.align		4
        /*001c*/ 	.word	0xfffffffc


//--------------------- .text._Z9histogramPiS_    --------------------------
	.section	.text._Z9histogramPiS_,"ax",@progbits
	.align	128
        .global         _Z9histogramPiS_
        .type           _Z9histogramPiS_,@function
        .size           _Z9histogramPiS_,(.L_x_1 - _Z9histogramPiS_)
        .other          _Z9histogramPiS_,@"STO_CUDA_ENTRY STV_DEFAULT"
_Z9histogramPiS_:
.text._Z9histogramPiS_:
[----:B------:R-:W-:Y:S01]  /*0000*/  LDC R1, c[0x0][0x37c] ;  /* 0x0000df00ff017b82 */ /* 0x000fe20000000800 */
[----:B------:R-:W0:Y:S07]  /*0010*/  S2R R0, SR_TID.X ;  /* 0x0000000000007919 */ /* 0x000e2e0000002100 */
[----:B------:R-:W0:Y:S01]  /*0020*/  S2UR UR6, SR_CTAID.X ;  /* 0x00000000000679c3 */ /* 0x000e220000002500 */
[----:B------:R-:W1:Y:S07]  /*0030*/  LDCU.64 UR4, c[0x0][0x358] ;  /* 0x00006b00ff0477ac */ /* 0x000e6e0008000a00 */
[----:B------:R-:W0:Y:S08]  /*0040*/  LDC R7, c[0x0][0x360] ;  /* 0x0000d800ff077b82 */ /* 0x000e300000000800 */
[----:B------:R-:W2:Y:S08]  /*0050*/  LDC.64 R2, c[0x0][0x380] ;  /* 0x0000e000ff027b82 */ /* 0x000eb00000000a00 */
[----:B------:R-:W3:Y:S01]  /*0060*/  LDC.64 R4, c[0x0][0x388] ;  /* 0x0000e200ff047b82 */ /* 0x000ee20000000a00 */
[----:B0-----:R-:W-:-:S04]  /*0070*/  IMAD R7, R7, UR6, R0 ;  /* 0x0000000607077c24 */ /* 0x001fc8000f8e0200 */
[----:B--2---:R-:W-:-:S06]  /*0080*/  IMAD.WIDE R2, R7, 0x4, R2 ;  /* 0x0000000407027825 */ /* 0x004fcc00078e0202 */
[----:B-1----:R-:W2:Y:S01]  /*0090*/  LDG.E R3, desc[UR4][R2.64] ;  /* 0x0000000402037981 */ /* 0x002ea2000c1e1900 */
[----:B---3--:R-:W-:-:S05]  /*00a0*/  IMAD.WIDE R4, R7, 0x4, R4 ;  /* 0x0000000407047825 */ /* 0x008fca00078e0204 */
[----:B--2---:R-:W-:Y:S01]  /*00b0*/  STG.E desc[UR4][R4.64], R3 ;  /* 0x0000000304007986 */ /* 0x004fe2000c101904 */
[----:B------:R-:W-:Y:S05]  /*00c0*/  EXIT ;  /* 0x000000000000794d */ /* 0x000fea0003800000 */
.L_x_0:
[----:B------:R-:W-:-:S00]  /*00d0*/  BRA `(.L_x_0) ;  /* 0xfffffffc00fc7947 */ /* 0x000fc0000383ffff */
[----:B------:R-:W-:-:S00]  /*00e0*/  NOP ;  /* 0x0000000000007918 */ /* 0x000fc00000000000 */
        /* <DEDUP_REMOVED lines=9> */
.L_x_1:


//--------------------- .nv.shared.reserved.0     --------------------------
	.section	.nv.shared.reserved.0,"aw",@nobits
	.weak		__nv_reservedSMEM_offset_0_alias
	.size		__nv_reservedSMEM_offset_0_alias, 0, 64
	.other		__nv_reservedSMEM_offset_0_alias,@"STO_CUDA_RESERVED_SHARED STV_DEFAULT"
__nv_reservedSMEM_offset_0_alias:
	.zero		0
	.zero		64


//--------------------- .nv.constant0._Z9histogramPiS_ --------------------------
	.section	.nv.constant0._Z9histogramPiS_,"a",@progbits
	.sectionflags	@""
	.align	4
.nv.constant0._Z9histogramPiS_:
	.zero		912


//--------------------- SYMBOLS --------------------------

	.type		.nv.reservedSmem.offset0,@object
	.size		.nv.reservedSmem.offset0,0x4
